	.headerflags	@"EF_CUDA_TEXMODE_UNIFIED EF_CUDA_64BIT_ADDRESS EF_CUDA_ACCELERATORS EF_CUDA_SM90 EF_CUDA_VIRTUAL_SM(EF_CUDA_SM90)"
	.elftype	@"ET_EXEC"


//--------------------- .nv.info                  --------------------------
	.section	.nv.info,"",@"SHT_CUDA_INFO"
	.align	4


	//----- nvinfo : EIATTR_REGCOUNT
	.align		4
        /*0000*/ 	.byte	0x04, 0x2f
        /*0002*/ 	.short	(.L_2 - .L_1)
	.align		4
.L_1:
        /*0004*/ 	.word	index@(triton_per_fused_cat_native_group_norm_12)
        /*0008*/ 	.word	0x00000020


	//----- nvinfo : EIATTR_MIN_STACK_SIZE
	.align		4
.L_2:
        /*000c*/ 	.byte	0x04, 0x12
        /*000e*/ 	.short	(.L_4 - .L_3)
	.align		4
.L_3:
        /*0010*/ 	.word	index@(triton_per_fused_cat_native_group_norm_12)
        /*0014*/ 	.word	0x00000000


	//----- nvinfo : EIATTR_FRAME_SIZE
	.align		4
.L_4:
        /*0018*/ 	.byte	0x04, 0x11
        /*001a*/ 	.short	(.L_6 - .L_5)
	.align		4
.L_5:
        /*001c*/ 	.word	index@(triton_per_fused_cat_native_group_norm_12)
        /*0020*/ 	.word	0x00000000


	//----- nvinfo : EIATTR_MIN_STACK_SIZE
	.align		4
.L_6:
        /*0024*/ 	.byte	0x04, 0x12
        /*0026*/ 	.short	(.L_8 - .L_7)
	.align		4
.L_7:
        /*0028*/ 	.word	index@(triton_per_fused_cat_native_group_norm_12)
        /*002c*/ 	.word	0x00000000
.L_8:


//--------------------- .nv.info.triton_per_fused_cat_native_group_norm_12 --------------------------
	.section	.nv.info.triton_per_fused_cat_native_group_norm_12,"",@"SHT_CUDA_INFO"
	.sectionflags	@""
	.align	4


	//----- nvinfo : EIATTR_CUDA_API_VERSION
	.align		4
        /*0000*/ 	.byte	0x04, 0x37
        /*0002*/ 	.short	(.L_10 - .L_9)
.L_9:
        /*0004*/ 	.word	0x0000007c


	//----- nvinfo : EIATTR_KPARAM_INFO
	.align		4
.L_10:
        /*0008*/ 	.byte	0x04, 0x17
        /*000a*/ 	.short	(.L_12 - .L_11)
.L_11:
        /*000c*/ 	.word	0x00000000
        /*0010*/ 	.short	0x0009
        /*0012*/ 	.short	0x0044
        /*0014*/ 	.byte	0x00, 0xf0, 0x11, 0x00


	//----- nvinfo : EIATTR_KPARAM_INFO
	.align		4
.L_12:
        /*0018*/ 	.byte	0x04, 0x17
        /*001a*/ 	.short	(.L_14 - .L_13)
.L_13:
        /*001c*/ 	.word	0x00000000
        /*0020*/ 	.short	0x0008
        /*0022*/ 	.short	0x0040
        /*0024*/ 	.byte	0x00, 0xf0, 0x11, 0x00


	//----- nvinfo : EIATTR_KPARAM_INFO
	.align		4
.L_14:
        /*0028*/ 	.byte	0x04, 0x17
        /*002a*/ 	.short	(.L_16 - .L_15)
.L_15:
        /*002c*/ 	.word	0x00000000
        /*0030*/ 	.short	0x0007
        /*0032*/ 	.short	0x0038
        /*0034*/ 	.byte	0x00, 0xf4, 0x21, 0x00


	//----- nvinfo : EIATTR_KPARAM_INFO
	.align		4
.L_16:
        /*0038*/ 	.byte	0x04, 0x17
        /*003a*/ 	.short	(.L_18 - .L_17)
.L_17:
        /*003c*/ 	.word	0x00000000
        /*0040*/ 	.short	0x0006
        /*0042*/ 	.short	0x0030
        /*0044*/ 	.byte	0x00, 0xf4, 0x21, 0x00


	//----- nvinfo : EIATTR_KPARAM_INFO
	.align		4
.L_18:
        /*0048*/ 	.byte	0x04, 0x17
        /*004a*/ 	.short	(.L_20 - .L_19)
.L_19:
        /*004c*/ 	.word	0x00000000
        /*0050*/ 	.short	0x0005
        /*0052*/ 	.short	0x0028
        /*0054*/ 	.byte	0x00, 0xf4, 0x21, 0x00


	//----- nvinfo : EIATTR_KPARAM_INFO
	.align		4
.L_20:
        /*0058*/ 	.byte	0x04, 0x17
        /*005a*/ 	.short	(.L_22 - .L_21)
.L_21:
        /*005c*/ 	.word	0x00000000
        /*0060*/ 	.short	0x0004
        /*0062*/ 	.short	0x0020
        /*0064*/ 	.byte	0x00, 0xf4, 0x21, 0x00


	//----- nvinfo : EIATTR_KPARAM_INFO
	.align		4
.L_22:
        /*0068*/ 	.byte	0x04, 0x17
        /*006a*/ 	.short	(.L_24 - .L_23)
.L_23:
        /*006c*/ 	.word	0x00000000
        /*0070*/ 	.short	0x0003
        /*0072*/ 	.short	0x0018
        /*0074*/ 	.byte	0x00, 0xf4, 0x21, 0x00


	//----- nvinfo : EIATTR_KPARAM_INFO
	.align		4
.L_24:
        /*0078*/ 	.byte	0x04, 0x17
        /*007a*/ 	.short	(.L_26 - .L_25)
.L_25:
        /*007c*/ 	.word	0x00000000
        /*0080*/ 	.short	0x0002
        /*0082*/ 	.short	0x0010
        /*0084*/ 	.byte	0x00, 0xf4, 0x21, 0x00


	//----- nvinfo : EIATTR_KPARAM_INFO
	.align		4
.L_26:
        /*0088*/ 	.byte	0x04, 0x17
        /*008a*/ 	.short	(.L_28 - .L_27)
.L_27:
        /*008c*/ 	.word	0x00000000
        /*0090*/ 	.short	0x0001
        /*0092*/ 	.short	0x0008
        /*0094*/ 	.byte	0x00, 0xf4, 0x21, 0x00


	//----- nvinfo : EIATTR_KPARAM_INFO
	.align		4
.L_28:
        /*0098*/ 	.byte	0x04, 0x17
        /*009a*/ 	.short	(.L_30 - .L_29)
.L_29:
        /*009c*/ 	.word	0x00000000
        /*00a0*/ 	.short	0x0000
        /*00a2*/ 	.short	0x0000
        /*00a4*/ 	.byte	0x00, 0xf4, 0x21, 0x00


	//----- nvinfo : EIATTR_SPARSE_MMA_MASK
	.align		4
.L_30:
        /*00a8*/ 	.byte	0x03, 0x50
        /*00aa*/ 	.short	0x0000


	//----- nvinfo : EIATTR_MAXREG_COUNT
	.align		4
        /*00ac*/ 	.byte	0x03, 0x1b
        /*00ae*/ 	.short	0x00ff


	//----- nvinfo : EIATTR_COOP_GROUP_MASK_REGIDS
	.align		4
        /*00b0*/ 	.byte	0x04, 0x29
        /*00b2*/ 	.short	(.L_32 - .L_31)


	//   ....[0]....
.L_31:
        /*00b4*/ 	.word	0xffffffff


	//   ....[1]....
        /*00b8*/ 	.word	0xffffffff


	//   ....[2]....
        /*00bc*/ 	.word	0xffffffff


	//   ....[3]....
        /*00c0*/ 	.word	0xffffffff


	//   ....[4]....
        /*00c4*/ 	.word	0xffffffff


	//   ....[5]....
        /*00c8*/ 	.word	0xffffffff


	//   ....[6]....
        /*00cc*/ 	.word	0xffffffff


	//   ....[7]....
        /*00d0*/ 	.word	0xffffffff


	//   ....[8]....
        /*00d4*/ 	.word	0xffffffff


	//   ....[9]....
        /*00d8*/ 	.word	0xffffffff


	//   ....[10]....
        /*00dc*/ 	.word	0xffffffff


	//   ....[11]....
        /*00e0*/ 	.word	0xffffffff


	//   ....[12]....
        /*00e4*/ 	.word	0xffffffff


	//   ....[13]....
        /*00e8*/ 	.word	0xffffffff


	//   ....[14]....
        /*00ec*/ 	.word	0xffffffff


	//   ....[15]....
        /*00f0*/ 	.word	0xffffffff


	//----- nvinfo : EIATTR_COOP_GROUP_INSTR_OFFSETS
	.align		4
.L_32:
        /*00f4*/ 	.byte	0x04, 0x28
        /*00f6*/ 	.short	(.L_34 - .L_33)


	//   ....[0]....
.L_33:
        /*00f8*/ 	.word	0x000004c0


	//   ....[1]....
        /*00fc*/ 	.word	0x000004f0


	//   ....[2]....
        /*0100*/ 	.word	0x00000510


	//   ....[3]....
        /*0104*/ 	.word	0x00000540


	//   ....[4]....
        /*0108*/ 	.word	0x00000560


	//   ....[5]....
        /*010c*/ 	.word	0x000005b0


	//   ....[6]....
        /*0110*/ 	.word	0x000005d0


	//   ....[7]....
        /*0114*/ 	.word	0x000005f0


	//   ....[8]....
        /*0118*/ 	.word	0x000006e0


	//   ....[9]....
        /*011c*/ 	.word	0x00000700


	//   ....[10]....
        /*0120*/ 	.word	0x00000720


	//   ....[11]....
        /*0124*/ 	.word	0x00000750


	//   ....[12]....
        /*0128*/ 	.word	0x00000780


	//   ....[13]....
        /*012c*/ 	.word	0x00000800


	//   ....[14]....
        /*0130*/ 	.word	0x00000820


	//   ....[15]....
        /*0134*/ 	.word	0x00000850


	//----- nvinfo : EIATTR_EXIT_INSTR_OFFSETS
	.align		4
.L_34:
        /*0138*/ 	.byte	0x04, 0x1c
        /*013a*/ 	.short	(.L_36 - .L_35)


	//   ....[0]....
.L_35:
        /*013c*/ 	.word	0x00000940


	//   ....[1]....
        /*0140*/ 	.word	0x00000960


	//----- nvinfo : EIATTR_REQNTID
	.align		4
.L_36:
        /*0144*/ 	.byte	0x04, 0x10
        /*0146*/ 	.short	(.L_38 - .L_37)
.L_37:
        /*0148*/ 	.word	0x00000100
        /*014c*/ 	.word	0x00000001
        /*0150*/ 	.word	0x00000001


	//----- nvinfo : EIATTR_CBANK_PARAM_SIZE
	.align		4
.L_38:
        /*0154*/ 	.byte	0x03, 0x19
        /*0156*/ 	.short	0x0048


	//----- nvinfo : EIATTR_PARAM_CBANK
	.align		4
        /*0158*/ 	.byte	0x04, 0x0a
        /*015a*/ 	.short	(.L_40 - .L_39)
	.align		4
.L_39:
        /*015c*/ 	.word	index@(.nv.constant0.triton_per_fused_cat_native_group_norm_12)
        /*0160*/ 	.short	0x0210
        /*0162*/ 	.short	0x0048


	//----- nvinfo : EIATTR_SW_WAR
	.align		4
.L_40:
        /*0164*/ 	.byte	0x04, 0x36
        /*0166*/ 	.short	(.L_42 - .L_41)
.L_41:
        /*0168*/ 	.word	0x00000008
.L_42:


//--------------------- .nv.callgraph             --------------------------
	.section	.nv.callgraph,"",@"SHT_CUDA_CALLGRAPH"
	.align	4
	.sectionentsize	8
	.align		4
        /*0000*/ 	.word	0x00000000
	.align		4
        /*0004*/ 	.word	0xffffffff
	.align		4
        /*0008*/ 	.word	0x00000000
	.align		4
        /*000c*/ 	.word	0xfffffffe
	.align		4
        /*0010*/ 	.word	0x00000000
	.align		4
        /*0014*/ 	.word	0xfffffffd
	.align		4
        /*0018*/ 	.word	0x00000000
	.align		4
        /*001c*/ 	.word	0xfffffffc


//--------------------- .nv.constant4             --------------------------
	.section	.nv.constant4,"a",@progbits
	.align	8
	.align		8
.nv.constant4:
        /*0000*/ 	.dword	_$_str


//--------------------- .text.triton_per_fused_cat_native_group_norm_12 --------------------------
	.section	.text.triton_per_fused_cat_native_group_norm_12,"ax",@progbits
	.sectionflags	@"SHF_BARRIERS=1"
	.align	128
        .global         triton_per_fused_cat_native_group_norm_12
        .type           triton_per_fused_cat_native_group_norm_12,@function
        .size           triton_per_fused_cat_native_group_norm_12,(.L_x_1 - triton_per_fused_cat_native_group_norm_12)
        .other          triton_per_fused_cat_native_group_norm_12,@"STO_CUDA_ENTRY STV_DEFAULT"
triton_per_fused_cat_native_group_norm_12:
.text.triton_per_fused_cat_native_group_norm_12:
[----:B------:R-:W0:Y:S02]  /*0000*/  LDC R1, c[0x0][0x28] ;  /* 0x00000a00ff017b82 */ /* 0x000e240000000800 */
[----:B------:R-:W1:Y:S01]  /*0010*/  S2R R0, SR_CTAID.X ;  /* 0x0000000000007919 */ /* 0x000e620000002500 */
[----:B------:R-:W2:Y:S01]  /*0020*/  LDC.64 R22, c[0x0][0x220] ;  /* 0x00008800ff167b82 */ /* 0x000ea20000000a00 */
[----:B------:R-:W-:Y:S01]  /*0030*/  ULDC.64 UR6, c[0x0][0x208] ;  /* 0x0000820000067ab9 */ /* 0x000fe20000000a00 */
[----:B------:R-:W3:Y:S06]  /*0040*/  S2R R21, SR_TID.X ;  /* 0x0000000000157919 */ /* 0x000eec0000002100 */
[----:B------:R-:W4:Y:S01]  /*0050*/  LDC.64 R24, c[0x0][0x210] ;  /* 0x00008400ff187b82 */ /* 0x000f220000000a00 */
[----:B-1----:R-:W-:-:S04]  /*0060*/  SHF.R.S32.HI R5, RZ, 0x1f, R0 ;  /* 0x0000001fff057819 */ /* 0x002fc80000011400 */
[----:B------:R-:W-:Y:S02]  /*0070*/  LEA.HI R7, R5, R0, RZ, 0x5 ;  /* 0x0000000005077211 */ /* 0x000fe400078f28ff */
[----:B---3--:R-:W-:Y:S01]  /*0080*/  SHF.L.U32 R2, R21, 0x2, RZ ;  /* 0x0000000215027819 */ /* 0x008fe200000006ff */
[----:B------:R-:W1:Y:S01]  /*0090*/  LDC.64 R4, c[0x0][0x218] ;  /* 0x00008600ff047b82 */ /* 0x000e620000000a00 */
[----:B------:R-:W-:Y:S02]  /*00a0*/  LOP3.LUT R9, R7, 0xffffffe0, RZ, 0xc0, !PT ;  /* 0xffffffe007097812 */ /* 0x000fe400078ec0ff */
[----:B------:R-:W-:Y:S02]  /*00b0*/  SHF.R.U32.HI R12, RZ, 0x8, R2 ;  /* 0x00000008ff0c7819 */ /* 0x000fe40000011602 */
[----:B------:R-:W-:Y:S02]  /*00c0*/  IADD3 R9, -R9, R0, RZ ;  /* 0x0000000009097210 */ /* 0x000fe40007ffe1ff */
[----:B------:R-:W-:-:S02]  /*00d0*/  SGXT.U32 R12, R12, 0x2 ;  /* 0x000000020c0c781a */ /* 0x000fc40000000000 */
[----:B------:R-:W-:Y:S01]  /*00e0*/  LOP3.LUT R6, R2, 0xfc, RZ, 0xc0, !PT ;  /* 0x000000fc02067812 */ /* 0x000fe200078ec0ff */
[C---:B------:R-:W-:Y:S01]  /*00f0*/  IMAD.SHL.U32 R11, R9.reuse, 0x4, RZ ;  /* 0x00000004090b7824 */ /* 0x040fe200078e00ff */
[----:B------:R-:W-:Y:S02]  /*0100*/  SHF.R.S32.HI R7, RZ, 0x5, R7 ;  /* 0x00000005ff077819 */ /* 0x000fe40000011407 */
[----:B------:R-:W-:Y:S02]  /*0110*/  LOP3.LUT R9, R9, 0x3ffffff8, RZ, 0xc0, !PT ;  /* 0x3ffffff809097812 */ /* 0x000fe400078ec0ff */
[----:B------:R-:W-:Y:S01]  /*0120*/  LOP3.LUT R12, R11, R12, RZ, 0xfc, !PT ;  /* 0x0000000c0b0c7212 */ /* 0x000fe200078efcff */
[C---:B------:R-:W-:Y:S01]  /*0130*/  IMAD R13, R7.reuse, 0x4000, R6 ;  /* 0x00004000070d7824 */ /* 0x040fe200078e0206 */
[----:B------:R-:W-:Y:S02]  /*0140*/  LEA R11, R7, R6, 0xd ;  /* 0x00000006070b7211 */ /* 0x000fe400078e68ff */
[----:B------:R-:W-:Y:S01]  /*0150*/  ISETP.NE.AND P2, PT, R9, 0x10, PT ;  /* 0x000000100900780c */ /* 0x000fe20003f45270 */
[C---:B------:R-:W-:Y:S01]  /*0160*/  IMAD R13, R12.reuse, 0x100, R13 ;  /* 0x000001000c0d7824 */ /* 0x040fe200078e020d */
[C---:B------:R-:W-:Y:S01]  /*0170*/  ISETP.GT.AND P0, PT, R12.reuse, 0x5f, PT ;  /* 0x0000005f0c00780c */ /* 0x040fe20003f04270 */
[C---:B------:R-:W-:Y:S01]  /*0180*/  IMAD R11, R12.reuse, 0x100, R11 ;  /* 0x000001000c0b7824 */ /* 0x040fe200078e020b */
[----:B------:R-:W-:-:S02]  /*0190*/  ISETP.GE.AND P1, PT, R12, 0x40, PT ;  /* 0x000000400c00780c */ /* 0x000fc40003f26270 */
[----:B------:R-:W-:Y:S01]  /*01a0*/  CS2R R8, SRZ ;  /* 0x0000000000087805 */ /* 0x000fe2000001ff00 */
[----:B----4-:R-:W-:Y:S01]  /*01b0*/  IMAD.WIDE R24, R13, 0x4, R24 ;  /* 0x000000040d187825 */ /* 0x010fe200078e0218 */
[----:B------:R-:W-:-:S05]  /*01c0*/  IADD3 R15, R11, -0x4000, RZ ;  /* 0xffffc0000b0f7810 */ /* 0x000fca0007ffe0ff */
[----:B-1----:R-:W-:Y:S01]  /*01d0*/  IMAD.WIDE R6, R15, 0x4, R4 ;  /* 0x000000040f067825 */ /* 0x002fe200078e0204 */
[----:B------:R-:W-:Y:S01]  /*01e0*/  IADD3 R15, R11, -0x6000, RZ ;  /* 0xffffa0000b0f7810 */ /* 0x000fe20007ffe0ff */
[----:B------:R-:W1:Y:S01]  /*01f0*/  LDC.64 R4, c[0x0][0x228] ;  /* 0x00008a00ff047b82 */ /* 0x000e620000000a00 */
[----:B------:R-:W-:Y:S02]  /*0200*/  CS2R R10, SRZ ;  /* 0x00000000000a7805 */ /* 0x000fe4000001ff00 */
[----:B------:R-:W-:Y:S01]  /*0210*/  CS2R R12, SRZ ;  /* 0x00000000000c7805 */ /* 0x000fe2000001ff00 */
[----:B--2---:R-:W-:Y:S01]  /*0220*/  IMAD.WIDE R22, R15, 0x4, R22 ;  /* 0x000000040f167825 */ /* 0x004fe200078e0216 */
[----:B------:R-:W-:Y:S02]  /*0230*/  CS2R R14, SRZ ;  /* 0x00000000000e7805 */ /* 0x000fe4000001ff00 */
[----:B------:R-:W-:Y:S02]  /*0240*/  CS2R R16, SRZ ;  /* 0x0000000000107805 */ /* 0x000fe4000001ff00 */
[----:B------:R-:W-:-:S02]  /*0250*/  CS2R R18, SRZ ;  /* 0x0000000000127805 */ /* 0x000fc4000001ff00 */
[----:B------:R-:W-:Y:S01]  /*0260*/  LOP3.LUT R27, R2, 0x3fc, RZ, 0xc0, !PT ;  /* 0x000003fc021b7812 */ /* 0x000fe200078ec0ff */
[----:B------:R-:W2:Y:S03]  /*0270*/  @!P2 LDG.E.128 R8, desc[UR6][R6.64] ;  /* 0x000000060608a981 */ /* 0x000ea6000c1e1d00 */
[----:B------:R-:W-:Y:S01]  /*0280*/  LEA R27, R0, R27, 0xa ;  /* 0x0000001b001b7211 */ /* 0x000fe200078e50ff */
[----:B------:R3:W4:Y:S04]  /*0290*/  @P0 LDG.E.128 R12, desc[UR6][R22.64] ;  /* 0x00000006160c0981 */ /* 0x000728000c1e1d00 */
[----:B------:R-:W5:Y:S01]  /*02a0*/  @!P1 LDG.E.128 R16, desc[UR6][R24.64] ;  /* 0x0000000618109981 */ /* 0x000f62000c1e1d00 */
[----:B-1----:R-:W-:-:S06]  /*02b0*/  IMAD.WIDE R4, R27, 0x4, R4 ;  /* 0x000000041b047825 */ /* 0x002fcc00078e0204 */
[----:B------:R-:W5:Y:S01]  /*02c0*/  LDG.E.128 R4, desc[UR6][R4.64] ;  /* 0x0000000604047981 */ /* 0x000f62000c1e1d00 */
[----:B------:R-:W1:Y:S01]  /*02d0*/  S2UR UR5, SR_CgaCtaId ;  /* 0x00000000000579c3 */ /* 0x000e620000008800 */
[----:B------:R-:W-:Y:S01]  /*02e0*/  UMOV UR4, 0x400 ;  /* 0x0000040000047882 */ /* 0x000fe20000000000 */
[----:B---3--:R-:W-:Y:S01]  /*02f0*/  IMAD.MOV.U32 R22, RZ, RZ, 0x3a800000 ;  /* 0x3a800000ff167424 */ /* 0x008fe200078e00ff */
[----:B-1----:R-:W-:Y:S01]  /*0300*/  UPRMT UR4, UR5, 0x654, UR4 ;  /* 0x0000065405047896 */ /* 0x002fe20008000004 */
[----:B--2---:R-:W-:Y:S02]  /*0310*/  SEL R8, R8, RZ, !P2 ;  /* 0x000000ff08087207 */ /* 0x004fe40005000000 */
[----:B------:R-:W-:Y:S02]  /*0320*/  SEL R9, R9, RZ, !P2 ;  /* 0x000000ff09097207 */ /* 0x000fe40005000000 */
[----:B----4-:R-:W-:Y:S02]  /*0330*/  @P2 SEL R8, R12, RZ, P0 ;  /* 0x000000ff0c082207 */ /* 0x010fe40000000000 */
[----:B------:R-:W-:-:S02]  /*0340*/  @P2 SEL R9, R13, RZ, P0 ;  /* 0x000000ff0d092207 */ /* 0x000fc40000000000 */
[----:B-----5:R-:W-:Y:S02]  /*0350*/  SEL R29, R16, RZ, !P1 ;  /* 0x000000ff101d7207 */ /* 0x020fe40004800000 */
[----:B------:R-:W-:Y:S02]  /*0360*/  SEL R12, R17, RZ, !P1 ;  /* 0x000000ff110c7207 */ /* 0x000fe40004800000 */
[----:B------:R-:W-:Y:S02]  /*0370*/  SEL R10, R10, RZ, !P2 ;  /* 0x000000ff0a0a7207 */ /* 0x000fe40005000000 */
[----:B------:R-:W-:Y:S02]  /*0380*/  @P2 SEL R10, R14, RZ, P0 ;  /* 0x000000ff0e0a2207 */ /* 0x000fe40000000000 */
[----:B------:R-:W-:Y:S02]  /*0390*/  SEL R8, R29, R8, !P1 ;  /* 0x000000081d087207 */ /* 0x000fe40004800000 */
[----:B------:R-:W-:-:S02]  /*03a0*/  SEL R13, R18, RZ, !P1 ;  /* 0x000000ff120d7207 */ /* 0x000fc40004800000 */
[----:B------:R-:W-:Y:S02]  /*03b0*/  SEL R9, R12, R9, !P1 ;  /* 0x000000090c097207 */ /* 0x000fe40004800000 */
[----:B------:R-:W-:Y:S02]  /*03c0*/  SEL R11, R11, RZ, !P2 ;  /* 0x000000ff0b0b7207 */ /* 0x000fe40005000000 */
[----:B------:R-:W-:Y:S01]  /*03d0*/  @P2 SEL R11, R15, RZ, P0 ;  /* 0x000000ff0f0b2207 */ /* 0x000fe20000000000 */
[----:B------:R-:W-:Y:S01]  /*03e0*/  FADD R5, R5, R9 ;  /* 0x0000000905057221 */ /* 0x000fe20000000000 */
[----:B------:R-:W-:Y:S02]  /*03f0*/  SEL R12, R19, RZ, !P1 ;  /* 0x000000ff130c7207 */ /* 0x000fe40004800000 */
[----:B------:R-:W-:Y:S01]  /*0400*/  SEL R10, R13, R10, !P1 ;  /* 0x0000000a0d0a7207 */ /* 0x000fe20004800000 */
[----:B------:R-:W-:Y:S01]  /*0410*/  FADD R13, R4, R8 ;  /* 0x00000008040d7221 */ /* 0x000fe20000000000 */
[----:B------:R-:W-:-:S02]  /*0420*/  SEL R11, R12, R11, !P1 ;  /* 0x0000000b0c0b7207 */ /* 0x000fc40004800000 */
[----:B------:R-:W-:Y:S01]  /*0430*/  LOP3.LUT P1, RZ, R21, 0x1f, RZ, 0xc0, !PT ;  /* 0x0000001f15ff7812 */ /* 0x000fe2000782c0ff */
[----:B------:R-:W-:Y:S01]  /*0440*/  FADD R15, R6, R10 ;  /* 0x0000000a060f7221 */ /* 0x000fe20000000000 */
[----:B------:R-:W-:Y:S01]  /*0450*/  FADD R4, R13, R5 ;  /* 0x000000050d047221 */ /* 0x000fe20000000000 */
[----:B------:R-:W-:Y:S01]  /*0460*/  FADD R7, R7, R11 ;  /* 0x0000000b07077221 */ /* 0x000fe20000000000 */
[----:B------:R-:W-:Y:S02]  /*0470*/  ISETP.GE.AND P2, PT, R21, 0x8, PT ;  /* 0x000000081500780c */ /* 0x000fe40003f46270 */
[----:B------:R-:W-:Y:S01]  /*0480*/  FADD R4, R15, R4 ;  /* 0x000000040f047221 */ /* 0x000fe20000000000 */
[----:B------:R-:W-:-:S03]  /*0490*/  LOP3.LUT P0, RZ, R21, 0x7, RZ, 0xc0, !PT ;  /* 0x0000000715ff7812 */ /* 0x000fc6000780c0ff */
[----:B------:R-:W-:Y:S01]  /*04a0*/  FADD R4, R7, R4 ;  /* 0x0000000407047221 */ /* 0x000fe20000000000 */
[----:B------:R-:W-:-:S04]  /*04b0*/  ISETP.LT.AND P0, PT, R21, 0x8, !P0 ;  /* 0x000000081500780c */ /* 0x000fc80004701270 */
[----:B------:R-:W1:Y:S02]  /*04c0*/  SHFL.BFLY PT, R17, R4, 0x10, 0x1f ;  /* 0x0e001f0004117f89 */ /* 0x000e6400000e0000 */
[----:B-1----:R-:W-:Y:S01]  /*04d0*/  FADD R17, R4, R17 ;  /* 0x0000001104117221 */ /* 0x002fe20000000000 */
[----:B------:R-:W-:-:S04]  /*04e0*/  SHF.R.U32.HI R4, RZ, 0x3, R21 ;  /* 0x00000003ff047819 */ /* 0x000fc80000011615 */
[----:B------:R-:W1:Y:S02]  /*04f0*/  SHFL.BFLY PT, R6, R17, 0x8, 0x1f ;  /* 0x0d001f0011067f89 */ /* 0x000e6400000e0000 */
[----:B-1----:R-:W-:-:S05]  /*0500*/  FADD R6, R17, R6 ;  /* 0x0000000611067221 */ /* 0x002fca0000000000 */
[----:B------:R-:W1:Y:S02]  /*0510*/  SHFL.BFLY PT, R19, R6, 0x4, 0x1f ;  /* 0x0c801f0006137f89 */ /* 0x000e6400000e0000 */
[----:B-1----:R-:W-:Y:S01]  /*0520*/  FADD R19, R6, R19 ;  /* 0x0000001306137221 */ /* 0x002fe20000000000 */
[----:B------:R-:W-:-:S04]  /*0530*/  LOP3.LUT R6, R4, 0x1c, RZ, 0xc0, !PT ;  /* 0x0000001c04067812 */ /* 0x000fc800078ec0ff */
[----:B------:R-:W1:Y:S02]  /*0540*/  SHFL.BFLY PT, R12, R19, 0x2, 0x1f ;  /* 0x0c401f00130c7f89 */ /* 0x000e6400000e0000 */
[----:B-1----:R-:W-:-:S05]  /*0550*/  FADD R12, R19, R12 ;  /* 0x0000000c130c7221 */ /* 0x002fca0000000000 */
[----:B------:R-:W1:Y:S02]  /*0560*/  SHFL.BFLY PT, R23, R12, 0x1, 0x1f ;  /* 0x0c201f000c177f89 */ /* 0x000e6400000e0000 */
[----:B-1----:R-:W-:-:S05]  /*0570*/  FADD R23, R12, R23 ;  /* 0x000000170c177221 */ /* 0x002fca0000000000 */
[----:B------:R-:W-:Y:S01]  /*0580*/  @!P1 STS [R6+UR4], R23 ;  /* 0x0000001706009988 */ /* 0x000fe20008000804 */
[----:B------:R-:W-:Y:S06]  /*0590*/  BAR.SYNC.DEFER_BLOCKING 0x0 ;  /* 0x0000000000007b1d */ /* 0x000fec0000010000 */
[----:B------:R-:W1:Y:S04]  /*05a0*/  @!P2 LDS R20, [R2+UR4] ;  /* 0x000000040214a984 */ /* 0x000e680008000800 */
[----:B-1----:R-:W1:Y:S02]  /*05b0*/  SHFL.BFLY PT, R17, R20, 0x4, 0x1f ;  /* 0x0c801f0014117f89 */ /* 0x002e6400000e0000 */
[----:B-1----:R-:W-:-:S05]  /*05c0*/  FADD R17, R20, R17 ;  /* 0x0000001114117221 */ /* 0x002fca0000000000 */
[----:B------:R-:W1:Y:S02]  /*05d0*/  SHFL.BFLY PT, R4, R17, 0x2, 0x1f ;  /* 0x0c401f0011047f89 */ /* 0x000e6400000e0000 */
[----:B-1----:R-:W-:-:S05]  /*05e0*/  FADD R12, R17, R4 ;  /* 0x00000004110c7221 */ /* 0x002fca0000000000 */
[----:B------:R-:W1:Y:S02]  /*05f0*/  SHFL.BFLY PT, R19, R12, 0x1, 0x1f ;  /* 0x0c201f000c137f89 */ /* 0x000e6400000e0000 */
[----:B-1----:R-:W-:-:S05]  /*0600*/  FADD R19, R12, R19 ;  /* 0x000000130c137221 */ /* 0x002fca0000000000 */
[----:B------:R-:W-:Y:S01]  /*0610*/  @P0 STS [R2+UR4], R19 ;  /* 0x0000001302000988 */ /* 0x000fe20008000804 */
[----:B------:R-:W-:Y:S06]  /*0620*/  BAR.SYNC.DEFER_BLOCKING 0x0 ;  /* 0x0000000000007b1d */ /* 0x000fec0000010000 */
[----:B------:R-:W1:Y:S02]  /*0630*/  LDS R4, [UR4] ;  /* 0x00000004ff047984 */ /* 0x000e640008000800 */
[----:B-1----:R-:W-:-:S04]  /*0640*/  FADD R4, RZ, R4 ;  /* 0x00000004ff047221 */ /* 0x002fc80000000000 */
[----:B------:R-:W-:-:S04]  /*0650*/  FMUL R4, R4, 0.0009765625 ;  /* 0x3a80000004047820 */ /* 0x000fc80000400000 */
[--C-:B------:R-:W-:Y:S01]  /*0660*/  FADD R5, R5, -R4.reuse ;  /* 0x8000000405057221 */ /* 0x100fe20000000000 */
[--C-:B------:R-:W-:Y:S01]  /*0670*/  FADD R13, R13, -R4.reuse ;  /* 0x800000040d0d7221 */ /* 0x100fe20000000000 */
[--C-:B------:R-:W-:Y:S01]  /*0680*/  FADD R15, R15, -R4.reuse ;  /* 0x800000040f0f7221 */ /* 0x100fe20000000000 */
[----:B------:R-:W-:Y:S01]  /*0690*/  FADD R7, R7, -R4 ;  /* 0x8000000407077221 */ /* 0x000fe20000000000 */
[----:B------:R-:W-:-:S04]  /*06a0*/  FMUL R12, R5, R5 ;  /* 0x00000005050c7220 */ /* 0x000fc80000400000 */
[----:B------:R-:W-:-:S04]  /*06b0*/  FFMA R12, R13, R13, R12 ;  /* 0x0000000d0d0c7223 */ /* 0x000fc8000000000c */
[----:B------:R-:W-:-:S04]  /*06c0*/  FFMA R12, R15, R15, R12 ;  /* 0x0000000f0f0c7223 */ /* 0x000fc8000000000c */
[----:B------:R-:W-:-:S05]  /*06d0*/  FFMA R12, R7, R7, R12 ;  /* 0x00000007070c7223 */ /* 0x000fca000000000c */
[----:B------:R-:W1:Y:S02]  /*06e0*/  SHFL.BFLY PT, R5, R12, 0x10, 0x1f ;  /* 0x0e001f000c057f89 */ /* 0x000e6400000e0000 */
[----:B-1----:R-:W-:-:S05]  /*06f0*/  FADD R5, R12, R5 ;  /* 0x000000050c057221 */ /* 0x002fca0000000000 */
[----:B------:R-:W1:Y:S02]  /*0700*/  SHFL.BFLY PT, R14, R5, 0x8, 0x1f ;  /* 0x0d001f00050e7f89 */ /* 0x000e6400000e0000 */
[----:B-1----:R-:W-:-:S05]  /*0710*/  FADD R14, R5, R14 ;  /* 0x0000000e050e7221 */ /* 0x002fca0000000000 */
[----:B------:R-:W1:Y:S02]  /*0720*/  SHFL.BFLY PT, R7, R14, 0x4, 0x1f ;  /* 0x0c801f000e077f89 */ /* 0x000e6400000e0000 */
[----:B-1----:R-:W-:Y:S02]  /*0730*/  FADD R7, R14, R7 ;  /* 0x000000070e077221 */ /* 0x002fe40000000000 */
[----:B------:R-:W1:Y:S03]  /*0740*/  LDC.64 R14, c[0x0][0x248] ;  /* 0x00009200ff0e7b82 */ /* 0x000e660000000a00 */
[----:B------:R-:W2:Y:S01]  /*0750*/  SHFL.BFLY PT, R16, R7, 0x2, 0x1f ;  /* 0x0c401f0007107f89 */ /* 0x000ea200000e0000 */
[----:B-1----:R-:W-:-:S04]  /*0760*/  IMAD.WIDE R14, R0, 0x4, R14 ;  /* 0x00000004000e7825 */ /* 0x002fc800078e020e */
[----:B--2---:R-:W-:-:S05]  /*0770*/  FADD R16, R7, R16 ;  /* 0x0000001007107221 */ /* 0x004fca0000000000 */
[----:B------:R-:W1:Y:S02]  /*0780*/  SHFL.BFLY PT, R13, R16, 0x1, 0x1f ;  /* 0x0c201f00100d7f89 */ /* 0x000e6400000e0000 */
[----:B-1----:R-:W-:Y:S01]  /*0790*/  FADD R13, R16, R13 ;  /* 0x0000000d100d7221 */ /* 0x002fe20000000000 */
[----:B------:R-:W-:Y:S08]  /*07a0*/  BAR.SYNC.DEFER_BLOCKING 0x0 ;  /* 0x0000000000007b1d */ /* 0x000ff00000010000 */
[----:B------:R-:W1:Y:S01]  /*07b0*/  LDC.64 R16, c[0x0][0x230] ;  /* 0x00008c00ff107b82 */ /* 0x000e620000000a00 */
[----:B------:R-:W-:Y:S07]  /*07c0*/  @!P1 STS [R6+UR4], R13 ;  /* 0x0000000d06009988 */ /* 0x000fee0008000804 */
[----:B------:R-:W-:Y:S01]  /*07d0*/  BAR.SYNC.DEFER_BLOCKING 0x0 ;  /* 0x0000000000007b1d */ /* 0x000fe20000010000 */
[----:B-1----:R-:W-:-:S05]  /*07e0*/  IMAD.WIDE R16, R27, 0x4, R16 ;  /* 0x000000041b107825 */ /* 0x002fca00078e0210 */
[----:B------:R-:W1:Y:S04]  /*07f0*/  @!P2 LDS R3, [R2+UR4] ;  /* 0x000000040203a984 */ /* 0x000e680008000800 */
[----:B-1----:R-:W1:Y:S02]  /*0800*/  SHFL.BFLY PT, R12, R3, 0x4, 0x1f ;  /* 0x0c801f00030c7f89 */ /* 0x002e6400000e0000 */
[----:B-1----:R-:W-:-:S05]  /*0810*/  FADD R5, R3, R12 ;  /* 0x0000000c03057221 */ /* 0x002fca0000000000 */
[----:B------:R-:W1:Y:S02]  /*0820*/  SHFL.BFLY PT, R12, R5, 0x2, 0x1f ;  /* 0x0c401f00050c7f89 */ /* 0x000e6400000e0000 */
[----:B-1----:R-:W-:Y:S02]  /*0830*/  FADD R18, R5, R12 ;  /* 0x0000000c05127221 */ /* 0x002fe40000000000 */
[----:B------:R-:W1:Y:S03]  /*0840*/  LDC.64 R12, c[0x0][0x238] ;  /* 0x00008e00ff0c7b82 */ /* 0x000e660000000a00 */
[----:B------:R-:W2:Y:S01]  /*0850*/  SHFL.BFLY PT, R7, R18, 0x1, 0x1f ;  /* 0x0c201f0012077f89 */ /* 0x000ea200000e0000 */
[----:B-1----:R-:W-:-:S04]  /*0860*/  IMAD.WIDE R12, R0, 0x4, R12 ;  /* 0x00000004000c7825 */ /* 0x002fc800078e020c */
[----:B--2---:R-:W-:Y:S02]  /*0870*/  FADD R19, R18, R7 ;  /* 0x0000000712137221 */ /* 0x004fe40000000000 */
[----:B------:R-:W1:Y:S03]  /*0880*/  LDC.64 R6, c[0x0][0x240] ;  /* 0x00009000ff067b82 */ /* 0x000e660000000a00 */
[----:B------:R-:W-:Y:S05]  /*0890*/  @P0 STS [R2+UR4], R19 ;  /* 0x0000001302000988 */ /* 0x000fea0008000804 */
[----:B------:R-:W-:Y:S01]  /*08a0*/  BAR.SYNC.DEFER_BLOCKING 0x0 ;  /* 0x0000000000007b1d */ /* 0x000fe20000010000 */
[----:B------:R-:W-:Y:S01]  /*08b0*/  LOP3.LUT P0, RZ, R21, 0xff, RZ, 0xc0, !PT ;  /* 0x000000ff15ff7812 */ /* 0x000fe2000780c0ff */
[----:B-1----:R-:W-:-:S04]  /*08c0*/  IMAD.WIDE R6, R0, 0x4, R6 ;  /* 0x0000000400067825 */ /* 0x002fc800078e0206 */
[----:B------:R-:W1:Y:S04]  /*08d0*/  LDS R20, [UR4] ;  /* 0x00000004ff147984 */ /* 0x000e680008000800 */
[----:B------:R2:W-:Y:S01]  /*08e0*/  STG.E.128 desc[UR6][R16.64], R8 ;  /* 0x0000000810007986 */ /* 0x0005e2000c101d06 */
[----:B-1----:R-:W-:-:S04]  /*08f0*/  FADD R3, RZ, R20 ;  /* 0x00000014ff037221 */ /* 0x002fc80000000000 */
[----:B------:R-:W-:-:S06]  /*0900*/  FFMA R5, R3, R22, 9.9999997473787516356e-06 ;  /* 0x3727c5ac03057423 */ /* 0x000fcc0000000016 */
[----:B------:R-:W1:Y:S02]  /*0910*/  MUFU.RSQ R5, R5 ;  /* 0x0000000500057308 */ /* 0x000e640000001400 */
[----:B-1----:R2:W-:Y:S04]  /*0920*/  @!P0 STG.E desc[UR6][R14.64], R5 ;  /* 0x000000050e008986 */ /* 0x0025e8000c101906 */
[----:B------:R2:W-:Y:S01]  /*0930*/  @!P0 STG.E desc[UR6][R12.64], R4 ;  /* 0x000000040c008986 */ /* 0x0005e2000c101906 */
[----:B------:R-:W-:Y:S05]  /*0940*/  @P0 EXIT ;  /* 0x000000000000094d */ /* 0x000fea0003800000 */
[----:B------:R-:W-:Y:S01]  /*0950*/  STG.E desc[UR6][R6.64], R3 ;  /* 0x0000000306007986 */ /* 0x000fe2000c101906 */
[----:B------:R-:W-:Y:S05]  /*0960*/  EXIT ;  /* 0x000000000000794d */ /* 0x000fea0003800000 */
.L_x_0:
[----:B------:R-:W-:-:S00]  /*0970*/  BRA `(.L_x_0) ;  /* 0xfffffffc00fc7947 */ /* 0x000fc0000383ffff */
[----:B------:R-:W-:-:S00]  /*0980*/  NOP ;  /* 0x0000000000007918 */ /* 0x000fc00000000000 */
[----:B------:R-:W-:-:S00]  /*0990*/  NOP ;  /* 0x0000000000007918 */ /* 0x000fc00000000000 */
[----:B------:R-:W-:-:S00]  /*09a0*/  NOP ;  /* 0x0000000000007918 */ /* 0x000fc00000000000 */
[----:B------:R-:W-:-:S00]  /*09b0*/  NOP ;  /* 0x0000000000007918 */ /* 0x000fc00000000000 */
[----:B------:R-:W-:-:S00]  /*09c0*/  NOP ;  /* 0x0000000000007918 */ /* 0x000fc00000000000 */
[----:B------:R-:W-:-:S00]  /*09d0*/  NOP ;  /* 0x0000000000007918 */ /* 0x000fc00000000000 */
[----:B------:R-:W-:-:S00]  /*09e0*/  NOP ;  /* 0x0000000000007918 */ /* 0x000fc00000000000 */
[----:B------:R-:W-:-:S00]  /*09f0*/  NOP ;  /* 0x0000000000007918 */ /* 0x000fc00000000000 */
.L_x_1:


//--------------------- .nv.global.init           --------------------------
	.section	.nv.global.init,"aw",@progbits
.nv.global.init:
	.type		_$_str,@object
	.size		_$_str,(.L_0 - _$_str)
_$_str:
        /*0000*/ 	.byte	0x5f, 0x5f, 0x43, 0x55, 0x44, 0x41, 0x5f, 0x46, 0x54, 0x5a, 0x00
.L_0:


//--------------------- .nv.shared.triton_per_fused_cat_native_group_norm_12 --------------------------
	.section	.nv.shared.triton_per_fused_cat_native_group_norm_12,"aw",@nobits
	.sectionflags	@""
	.align	16
	.zero		1024


//--------------------- .nv.constant0.triton_per_fused_cat_native_group_norm_12 --------------------------
	.section	.nv.constant0.triton_per_fused_cat_native_group_norm_12,"a",@progbits
	.sectionflags	@""
	.align	4
.nv.constant0.triton_per_fused_cat_native_group_norm_12:
	.zero		600
